	.headerflags	@"EF_CUDA_TEXMODE_UNIFIED EF_CUDA_64BIT_ADDRESS EF_CUDA_ACCELERATORS EF_CUDA_SM90 EF_CUDA_VIRTUAL_SM(EF_CUDA_SM90)"
	.elftype	@"ET_EXEC"


//--------------------- .nv.info                  --------------------------
	.section	.nv.info,"",@"SHT_CUDA_INFO"
	.align	4


	//----- nvinfo : EIATTR_REGCOUNT
	.align		4
        /*0000*/ 	.byte	0x04, 0x2f
        /*0002*/ 	.short	(.L_3 - .L_2)
	.align		4
.L_2:
        /*0004*/ 	.word	index@(triton_poi_fused__native_batch_norm_legit_no_training_add_native_batch_norm_backward_relu_22)
        /*0008*/ 	.word	0x00000025


	//----- nvinfo : EIATTR_MIN_STACK_SIZE
	.align		4
.L_3:
        /*000c*/ 	.byte	0x04, 0x12
        /*000e*/ 	.short	(.L_5 - .L_4)
	.align		4
.L_4:
        /*0010*/ 	.word	index@(triton_poi_fused__native_batch_norm_legit_no_training_add_native_batch_norm_backward_relu_22)
        /*0014*/ 	.word	0x00000000


	//----- nvinfo : EIATTR_FRAME_SIZE
	.align		4
.L_5:
        /*0018*/ 	.byte	0x04, 0x11
        /*001a*/ 	.short	(.L_7 - .L_6)
	.align		4
.L_6:
        /*001c*/ 	.word	index@(triton_poi_fused__native_batch_norm_legit_no_training_add_native_batch_norm_backward_relu_22)
        /*0020*/ 	.word	0x00000000


	//----- nvinfo : EIATTR_MIN_STACK_SIZE
	.align		4
.L_7:
        /*0024*/ 	.byte	0x04, 0x12
        /*0026*/ 	.short	(.L_9 - .L_8)
	.align		4
.L_8:
        /*0028*/ 	.word	index@(triton_poi_fused__native_batch_norm_legit_no_training_add_native_batch_norm_backward_relu_22)
        /*002c*/ 	.word	0x00000000
.L_9:


//--------------------- .nv.info.triton_poi_fused__native_batch_norm_legit_no_training_add_native_batch_norm_backward_relu_22 --------------------------
	.section	.nv.info.triton_poi_fused__native_batch_norm_legit_no_training_add_native_batch_norm_backward_relu_22,"",@"SHT_CUDA_INFO"
	.sectionflags	@""
	.align	4


	//----- nvinfo : EIATTR_CUDA_API_VERSION
	.align		4
        /*0000*/ 	.byte	0x04, 0x37
        /*0002*/ 	.short	(.L_11 - .L_10)
.L_10:
        /*0004*/ 	.word	0x0000007c


	//----- nvinfo : EIATTR_KPARAM_INFO
	.align		4
.L_11:
        /*0008*/ 	.byte	0x04, 0x17
        /*000a*/ 	.short	(.L_13 - .L_12)
.L_12:
        /*000c*/ 	.word	0x00000000
        /*0010*/ 	.short	0x0008
        /*0012*/ 	.short	0x0040
        /*0014*/ 	.byte	0x00, 0xf0, 0x11, 0x00


	//----- nvinfo : EIATTR_KPARAM_INFO
	.align		4
.L_13:
        /*0018*/ 	.byte	0x04, 0x17
        /*001a*/ 	.short	(.L_15 - .L_14)
.L_14:
        /*001c*/ 	.word	0x00000000
        /*0020*/ 	.short	0x0007
        /*0022*/ 	.short	0x0038
        /*0024*/ 	.byte	0x00, 0xf4, 0x21, 0x00


	//----- nvinfo : EIATTR_KPARAM_INFO
	.align		4
.L_15:
        /*0028*/ 	.byte	0x04, 0x17
        /*002a*/ 	.short	(.L_17 - .L_16)
.L_16:
        /*002c*/ 	.word	0x00000000
        /*0030*/ 	.short	0x0006
        /*0032*/ 	.short	0x0030
        /*0034*/ 	.byte	0x00, 0xf4, 0x21, 0x00


	//----- nvinfo : EIATTR_KPARAM_INFO
	.align		4
.L_17:
        /*0038*/ 	.byte	0x04, 0x17
        /*003a*/ 	.short	(.L_19 - .L_18)
.L_18:
        /*003c*/ 	.word	0x00000000
        /*0040*/ 	.short	0x0005
        /*0042*/ 	.short	0x0028
        /*0044*/ 	.byte	0x00, 0xf4, 0x21, 0x00


	//----- nvinfo : EIATTR_KPARAM_INFO
	.align		4
.L_19:
        /*0048*/ 	.byte	0x04, 0x17
        /*004a*/ 	.short	(.L_21 - .L_20)
.L_20:
        /*004c*/ 	.word	0x00000000
        /*0050*/ 	.short	0x0004
        /*0052*/ 	.short	0x0020
        /*0054*/ 	.byte	0x00, 0xf4, 0x21, 0x00


	//----- nvinfo : EIATTR_KPARAM_INFO
	.align		4
.L_21:
        /*0058*/ 	.byte	0x04, 0x17
        /*005a*/ 	.short	(.L_23 - .L_22)
.L_22:
        /*005c*/ 	.word	0x00000000
        /*0060*/ 	.short	0x0003
        /*0062*/ 	.short	0x0018
        /*0064*/ 	.byte	0x00, 0xf4, 0x21, 0x00


	//----- nvinfo : EIATTR_KPARAM_INFO
	.align		4
.L_23:
        /*0068*/ 	.byte	0x04, 0x17
        /*006a*/ 	.short	(.L_25 - .L_24)
.L_24:
        /*006c*/ 	.word	0x00000000
        /*0070*/ 	.short	0x0002
        /*0072*/ 	.short	0x0010
        /*0074*/ 	.byte	0x00, 0xf4, 0x21, 0x00


	//----- nvinfo : EIATTR_KPARAM_INFO
	.align		4
.L_25:
        /*0078*/ 	.byte	0x04, 0x17
        /*007a*/ 	.short	(.L_27 - .L_26)
.L_26:
        /*007c*/ 	.word	0x00000000
        /*0080*/ 	.short	0x0001
        /*0082*/ 	.short	0x0008
        /*0084*/ 	.byte	0x00, 0xf4, 0x21, 0x00


	//----- nvinfo : EIATTR_KPARAM_INFO
	.align		4
.L_27:
        /*0088*/ 	.byte	0x04, 0x17
        /*008a*/ 	.short	(.L_29 - .L_28)
.L_28:
        /*008c*/ 	.word	0x00000000
        /*0090*/ 	.short	0x0000
        /*0092*/ 	.short	0x0000
        /*0094*/ 	.byte	0x00, 0xf4, 0x21, 0x00


	//----- nvinfo : EIATTR_SPARSE_MMA_MASK
	.align		4
.L_29:
        /*0098*/ 	.byte	0x03, 0x50
        /*009a*/ 	.short	0x0000


	//----- nvinfo : EIATTR_MAXREG_COUNT
	.align		4
        /*009c*/ 	.byte	0x03, 0x1b
        /*009e*/ 	.short	0x00ff


	//----- nvinfo : EIATTR_EXIT_INSTR_OFFSETS
	.align		4
        /*00a0*/ 	.byte	0x04, 0x1c
        /*00a2*/ 	.short	(.L_31 - .L_30)


	//   ....[0]....
.L_30:
        /*00a4*/ 	.word	0x00000b50


	//----- nvinfo : EIATTR_REQNTID
	.align		4
.L_31:
        /*00a8*/ 	.byte	0x04, 0x10
        /*00aa*/ 	.short	(.L_33 - .L_32)
.L_32:
        /*00ac*/ 	.word	0x00000080
        /*00b0*/ 	.word	0x00000001
        /*00b4*/ 	.word	0x00000001


	//----- nvinfo : EIATTR_CBANK_PARAM_SIZE
	.align		4
.L_33:
        /*00b8*/ 	.byte	0x03, 0x19
        /*00ba*/ 	.short	0x0044


	//----- nvinfo : EIATTR_PARAM_CBANK
	.align		4
        /*00bc*/ 	.byte	0x04, 0x0a
        /*00be*/ 	.short	(.L_35 - .L_34)
	.align		4
.L_34:
        /*00c0*/ 	.word	index@(.nv.constant0.triton_poi_fused__native_batch_norm_legit_no_training_add_native_batch_norm_backward_relu_22)
        /*00c4*/ 	.short	0x0210
        /*00c6*/ 	.short	0x0044


	//----- nvinfo : EIATTR_SW_WAR
	.align		4
.L_35:
        /*00c8*/ 	.byte	0x04, 0x36
        /*00ca*/ 	.short	(.L_37 - .L_36)
.L_36:
        /*00cc*/ 	.word	0x00000008
.L_37:


//--------------------- .nv.callgraph             --------------------------
	.section	.nv.callgraph,"",@"SHT_CUDA_CALLGRAPH"
	.align	4
	.sectionentsize	8
	.align		4
        /*0000*/ 	.word	0x00000000
	.align		4
        /*0004*/ 	.word	0xffffffff
	.align		4
        /*0008*/ 	.word	0x00000000
	.align		4
        /*000c*/ 	.word	0xfffffffe
	.align		4
        /*0010*/ 	.word	0x00000000
	.align		4
        /*0014*/ 	.word	0xfffffffd
	.align		4
        /*0018*/ 	.word	0x00000000
	.align		4
        /*001c*/ 	.word	0xfffffffc


//--------------------- .nv.constant4             --------------------------
	.section	.nv.constant4,"a",@progbits
	.align	8
	.align		8
.nv.constant4:
        /*0000*/ 	.dword	_$_str
	.align		8
        /*0008*/ 	.dword	_$_str_$_2


//--------------------- .text.triton_poi_fused__native_batch_norm_legit_no_training_add_native_batch_norm_backward_relu_22 --------------------------
	.section	.text.triton_poi_fused__native_batch_norm_legit_no_training_add_native_batch_norm_backward_relu_22,"ax",@progbits
	.align	128
        .global         triton_poi_fused__native_batch_norm_legit_no_training_add_native_batch_norm_backward_relu_22
        .type           triton_poi_fused__native_batch_norm_legit_no_training_add_native_batch_norm_backward_relu_22,@function
        .size           triton_poi_fused__native_batch_norm_legit_no_training_add_native_batch_norm_backward_relu_22,(.L_x_1 - triton_poi_fused__native_batch_norm_legit_no_training_add_native_batch_norm_backward_relu_22)
        .other          triton_poi_fused__native_batch_norm_legit_no_training_add_native_batch_norm_backward_relu_22,@"STO_CUDA_ENTRY STV_DEFAULT"
triton_poi_fused__native_batch_norm_legit_no_training_add_native_batch_norm_backward_relu_22:
.text.triton_poi_fused__native_batch_norm_legit_no_training_add_native_batch_norm_backward_relu_22:
[----:B------:R-:W-:Y:S01]  /*0000*/  LDC R1, c[0x0][0x28] ;  /* 0x00000a00ff017b82 */ /* 0x000fe20000000800 */
[----:B------:R-:W1:Y:S07]  /*0010*/  S2R R0, SR_TID.X ;  /* 0x0000000000007919 */ /* 0x000e6e0000002100 */
[----:B------:R-:W2:Y:S01]  /*0020*/  LDC.64 R16, c[0x0][0x210] ;  /* 0x00008400ff107b82 */ /* 0x000ea20000000a00 */
[----:B------:R-:W-:Y:S01]  /*0030*/  ULDC.64 UR4, c[0x0][0x208] ;  /* 0x0000820000047ab9 */ /* 0x000fe20000000a00 */
[----:B------:R-:W3:Y:S06]  /*0040*/  S2R R3, SR_CTAID.X ;  /* 0x0000000000037919 */ /* 0x000eec0000002500 */
[----:B------:R-:W4:Y:S08]  /*0050*/  LDC.64 R18, c[0x0][0x218] ;  /* 0x00008600ff127b82 */ /* 0x000f300000000a00 */
[----:B------:R-:W5:Y:S08]  /*0060*/  LDC.64 R28, c[0x0][0x228] ;  /* 0x00008a00ff1c7b82 */ /* 0x000f700000000a00 */
[----:B------:R-:W5:Y:S01]  /*0070*/  LDC.64 R32, c[0x0][0x220] ;  /* 0x00008800ff207b82 */ /* 0x000f620000000a00 */
[----:B-1----:R-:W-:-:S04]  /*0080*/  SHF.L.U32 R0, R0, 0x2, RZ ;  /* 0x0000000200007819 */ /* 0x002fc800000006ff */
[----:B------:R-:W-:-:S04]  /*0090*/  LOP3.LUT R0, R0, 0x1fc, RZ, 0xc0, !PT ;  /* 0x000001fc00007812 */ /* 0x000fc800078ec0ff */
[----:B---3--:R-:W-:-:S05]  /*00a0*/  LEA R0, R3, R0, 0xa ;  /* 0x0000000003007211 */ /* 0x008fca00078e50ff */
[----:B--2---:R-:W-:-:S04]  /*00b0*/  IMAD.WIDE R16, R0, 0x4, R16 ;  /* 0x0000000400107825 */ /* 0x004fc800078e0210 */
[C---:B----4-:R-:W-:Y:S01]  /*00c0*/  IMAD.WIDE R18, R0.reuse, 0x4, R18 ;  /* 0x0000000400127825 */ /* 0x050fe200078e0212 */
[----:B------:R-:W2:Y:S04]  /*00d0*/  LDG.E.128 R12, desc[UR4][R16.64] ;  /* 0x00000004100c7981 */ /* 0x000ea8000c1e1d00 */
[----:B------:R-:W2:Y:S01]  /*00e0*/  LDG.E.128 R20, desc[UR4][R18.64] ;  /* 0x0000000412147981 */ /* 0x000ea2000c1e1d00 */
[----:B------:R-:W-:-:S03]  /*00f0*/  IMAD.HI R3, R0, 0x66666667, RZ ;  /* 0x6666666700037827 */ /* 0x000fc600078e02ff */
[----:B------:R5:W3:Y:S02]  /*0100*/  LDG.E.128 R4, desc[UR4][R16.64+0x800] ;  /* 0x0008000410047981 */ /* 0x000ae4000c1e1d00 */
[----:B------:R-:W-:Y:S02]  /*0110*/  SHF.R.U32.HI R24, RZ, 0x1f, R3 ;  /* 0x0000001fff187819 */ /* 0x000fe40000011603 */
[----:B------:R-:W3:Y:S01]  /*0120*/  LDG.E.128 R8, desc[UR4][R18.64+0x800] ;  /* 0x0008000412087981 */ /* 0x000ee2000c1e1d00 */
[----:B------:R-:W-:Y:S02]  /*0130*/  IADD3 R2, R0, 0x200, RZ ;  /* 0x0000020000027810 */ /* 0x000fe40007ffe0ff */
[----:B------:R-:W-:-:S03]  /*0140*/  LEA.HI.SX32 R3, R3, R24, 0x18 ;  /* 0x0000001803037211 */ /* 0x000fc600078fc2ff */
[----:B------:R-:W-:-:S04]  /*0150*/  IMAD.HI R25, R2, 0x66666667, RZ ;  /* 0x6666666702197827 */ /* 0x000fc800078e02ff */
[----:B------:R-:W-:Y:S01]  /*0160*/  IMAD R3, R3, -0x280, R0 ;  /* 0xfffffd8003037824 */ /* 0x000fe200078e0200 */
[----:B------:R-:W-:-:S03]  /*0170*/  SHF.R.U32.HI R24, RZ, 0x1f, R25 ;  /* 0x0000001fff187819 */ /* 0x000fc60000011619 */
[----:B-----5:R-:W-:Y:S01]  /*0180*/  IMAD.WIDE R16, R3, 0x4, R28 ;  /* 0x0000000403107825 */ /* 0x020fe200078e021c */
[----:B------:R-:W-:-:S05]  /*0190*/  LEA.HI.SX32 R25, R25, R24, 0x18 ;  /* 0x0000001819197211 */ /* 0x000fca00078fc2ff */
[----:B------:R-:W4:Y:S01]  /*01a0*/  LDG.E.EL.128 R16, desc[UR4][R16.64] ;  /* 0x0000000410107981 */ /* 0x000f22000c2e1d00 */
[----:B------:R-:W-:Y:S02]  /*01b0*/  IMAD R2, R25, -0x280, R2 ;  /* 0xfffffd8019027824 */ /* 0x000fe400078e0202 */
[----:B--2---:R-:W-:Y:S01]  /*01c0*/  FADD R30, R13, R21 ;  /* 0x000000150d1e7221 */ /* 0x004fe20000000000 */
[----:B------:R-:W-:Y:S01]  /*01d0*/  FADD R27, R12, R20 ;  /* 0x000000140c1b7221 */ /* 0x000fe20000000000 */
[----:B0-----:R-:W-:-:S04]  /*01e0*/  IMAD.WIDE R20, R3, 0x4, R32 ;  /* 0x0000000403147825 */ /* 0x001fc800078e0220 */
[----:B------:R-:W-:-:S04]  /*01f0*/  IMAD.WIDE R12, R2, 0x4, R32 ;  /* 0x00000004020c7825 */ /* 0x000fc800078e0220 */
[----:B------:R-:W-:Y:S01]  /*0200*/  FADD R24, R15, R23 ;  /* 0x000000170f187221 */ /* 0x000fe20000000000 */
[----:B------:R-:W-:Y:S02]  /*0210*/  FADD R25, R14, R22 ;  /* 0x000000160e197221 */ /* 0x000fe40000000000 */
[----:B------:R-:W2:Y:S04]  /*0220*/  LDG.E.EL.128 R20, desc[UR4][R20.64] ;  /* 0x0000000414147981 */ /* 0x000ea8000c2e1d00 */
[----:B------:R-:W5:Y:S01]  /*0230*/  LDG.E.EL.128 R12, desc[UR4][R12.64] ;  /* 0x000000040c0c7981 */ /* 0x000f62000c2e1d00 */
[----:B---3--:R-:W-:Y:S01]  /*0240*/  FADD R26, R7, R11 ;  /* 0x0000000b071a7221 */ /* 0x008fe20000000000 */
[----:B------:R-:W-:Y:S01]  /*0250*/  FADD R7, R6, R10 ;  /* 0x0000000a06077221 */ /* 0x000fe20000000000 */
[----:B----4-:R-:W-:Y:S01]  /*0260*/  FADD R16, R16, 9.9999997473787516356e-06 ;  /* 0x3727c5ac10107421 */ /* 0x010fe20000000000 */
[----:B------:R-:W-:-:S03]  /*0270*/  FADD R17, R17, 9.9999997473787516356e-06 ;  /* 0x3727c5ac11117421 */ /* 0x000fc60000000000 */
[----:B------:R-:W0:Y:S01]  /*0280*/  MUFU.SQRT R11, R16 ;  /* 0x00000010000b7308 */ /* 0x000e220000002000 */
[----:B------:R-:W-:Y:S01]  /*0290*/  FADD R18, R18, 9.9999997473787516356e-06 ;  /* 0x3727c5ac12127421 */ /* 0x000fe20000000000 */
[----:B------:R-:W-:Y:S01]  /*02a0*/  FADD R19, R19, 9.9999997473787516356e-06 ;  /* 0x3727c5ac13137421 */ /* 0x000fe20000000000 */
[----:B------:R-:W-:-:S05]  /*02b0*/  FADD R6, R5, R9 ;  /* 0x0000000905067221 */ /* 0x000fca0000000000 */
[----:B------:R-:W1:Y:S08]  /*02c0*/  MUFU.SQRT R10, R17 ;  /* 0x00000011000a7308 */ /* 0x000e700000002000 */
[----:B------:R-:W3:Y:S01]  /*02d0*/  MUFU.SQRT R9, R18 ;  /* 0x0000001200097308 */ /* 0x000ee20000002000 */
[----:B0-----:R-:W-:-:S07]  /*02e0*/  FSETP.GT.AND P6, PT, R11, 8.50705917302346158658e+37, PT ;  /* 0x7e8000000b00780b */ /* 0x001fce0003fc4000 */
[----:B------:R-:W0:Y:S01]  /*02f0*/  MUFU.SQRT R5, R19 ;  /* 0x0000001300057308 */ /* 0x000e220000002000 */
[C---:B------:R-:W-:Y:S01]  /*0300*/  FSETP.GEU.AND P5, PT, R11.reuse, 1.175494350822287508e-38, PT ;  /* 0x008000000b00780b */ /* 0x040fe20003fae000 */
[----:B------:R-:W-:Y:S01]  /*0310*/  HFMA2.MMA R32, -RZ, RZ, 1.625, 0 ;  /* 0x3e800000ff207435 */ /* 0x000fe200000001ff */
[C---:B-1----:R-:W-:Y:S02]  /*0320*/  FSETP.GT.AND P4, PT, R10.reuse, 8.50705917302346158658e+37, PT ;  /* 0x7e8000000a00780b */ /* 0x042fe40003f84000 */
[----:B------:R-:W-:Y:S01]  /*0330*/  FSETP.GEU.AND P1, PT, R10, 1.175494350822287508e-38, PT ;  /* 0x008000000a00780b */ /* 0x000fe20003f2e000 */
[----:B------:R-:W-:Y:S01]  /*0340*/  @P6 FMUL R11, R11, 0.25 ;  /* 0x3e8000000b0b6820 */ /* 0x000fe20000400000 */
[C---:B---3--:R-:W-:Y:S01]  /*0350*/  FSETP.GT.AND P3, PT, R9.reuse, 8.50705917302346158658e+37, PT ;  /* 0x7e8000000900780b */ /* 0x048fe20003f64000 */
[----:B------:R-:W-:Y:S01]  /*0360*/  FADD R31, R4, R8 ;  /* 0x00000008041f7221 */ /* 0x000fe20000000000 */
[----:B------:R-:W-:-:S03]  /*0370*/  FSETP.GEU.AND P0, PT, R9, 1.175494350822287508e-38, PT ;  /* 0x008000000900780b */ /* 0x000fc60003f0e000 */
[----:B------:R-:W-:Y:S02]  /*0380*/  FSEL R4, R32, 1, P6 ;  /* 0x3f80000020047808 */ /* 0x000fe40003000000 */
[----:B0-----:R-:W-:Y:S01]  /*0390*/  FSETP.GT.AND P2, PT, R5, 8.50705917302346158658e+37, PT ;  /* 0x7e8000000500780b */ /* 0x001fe20003f44000 */
[----:B------:R-:W-:Y:S01]  /*03a0*/  @!P5 FMUL R11, R11, 16777216 ;  /* 0x4b8000000b0bd820 */ /* 0x000fe20000400000 */
[----:B------:R-:W-:Y:S01]  /*03b0*/  FSETP.GEU.AND P6, PT, R5, 1.175494350822287508e-38, PT ;  /* 0x008000000500780b */ /* 0x000fe20003fce000 */
[----:B------:R-:W-:-:S04]  /*03c0*/  @P4 FMUL R10, R10, 0.25 ;  /* 0x3e8000000a0a4820 */ /* 0x000fc80000400000 */
[----:B------:R-:W0:Y:S01]  /*03d0*/  MUFU.RCP R11, R11 ;  /* 0x0000000b000b7308 */ /* 0x000e220000001000 */
[----:B------:R-:W-:Y:S01]  /*03e0*/  @!P1 FMUL R10, R10, 16777216 ;  /* 0x4b8000000a0a9820 */ /* 0x000fe20000400000 */
[----:B------:R-:W-:-:S04]  /*03f0*/  @P3 FMUL R9, R9, 0.25 ;  /* 0x3e80000009093820 */ /* 0x000fc80000400000 */
[----:B------:R-:W-:Y:S01]  /*0400*/  @P2 FMUL R5, R5, 0.25 ;  /* 0x3e80000005052820 */ /* 0x000fe20000400000 */
[----:B------:R-:W-:-:S03]  /*0410*/  @!P0 FMUL R9, R9, 16777216 ;  /* 0x4b80000009098820 */ /* 0x000fc60000400000 */
[----:B------:R-:W-:Y:S01]  /*0420*/  @!P6 FMUL R5, R5, 16777216 ;  /* 0x4b8000000505e820 */ /* 0x000fe20000400000 */
[----:B------:R-:W-:-:S03]  /*0430*/  @!P5 FMUL R4, R4, 16777216 ;  /* 0x4b8000000404d820 */ /* 0x000fc60000400000 */
[----:B------:R-:W-:Y:S01]  /*0440*/  MUFU.RCP R34, R5 ;  /* 0x0000000500227308 */ /* 0x000fe20000001000 */
[----:B--2---:R-:W-:Y:S01]  /*0450*/  FADD R17, -R21, R30 ;  /* 0x0000001e15117221 */ /* 0x004fe20000000100 */
[----:B------:R-:W-:Y:S01]  /*0460*/  FADD R18, -R22, R25 ;  /* 0x0000001916127221 */ /* 0x000fe20000000100 */
[----:B------:R-:W-:Y:S01]  /*0470*/  FADD R19, -R23, R24 ;  /* 0x0000001817137221 */ /* 0x000fe20000000100 */
[----:B-----5:R-:W-:Y:S01]  /*0480*/  FADD R12, -R12, R31 ;  /* 0x0000001f0c0c7221 */ /* 0x020fe20000000100 */
[----:B------:R-:W1:Y:S01]  /*0490*/  LDC.64 R22, c[0x0][0x230] ;  /* 0x00008c00ff167b82 */ /* 0x000e620000000a00 */
[----:B------:R-:W-:-:S07]  /*04a0*/  FADD R16, -R20, R27 ;  /* 0x0000001b14107221 */ /* 0x000fce0000000100 */
[----:B------:R-:W2:Y:S01]  /*04b0*/  LDC.64 R30, c[0x0][0x238] ;  /* 0x00008e00ff1e7b82 */ /* 0x000ea20000000a00 */
[----:B------:R-:W3:Y:S01]  /*04c0*/  MUFU.RCP R20, R10 ;  /* 0x0000000a00147308 */ /* 0x000ee20000001000 */
[----:B------:R-:W-:Y:S01]  /*04d0*/  FADD R14, -R14, R7 ;  /* 0x000000070e0e7221 */ /* 0x000fe20000000100 */
[----:B------:R-:W-:Y:S01]  /*04e0*/  FSEL R7, R32, 1, P4 ;  /* 0x3f80000020077808 */ /* 0x000fe20002000000 */
[----:B0-----:R-:W-:-:S05]  /*04f0*/  FMUL R25, R11, R4 ;  /* 0x000000040b197220 */ /* 0x001fca0000400000 */
[----:B------:R2:W0:Y:S01]  /*0500*/  MUFU.RCP R21, R9 ;  /* 0x0000000900157308 */ /* 0x0004220000001000 */
[C---:B------:R-:W-:Y:S01]  /*0510*/  FSEL R4, R32.reuse, 1, P3 ;  /* 0x3f80000020047808 */ /* 0x040fe20001800000 */
[----:B------:R-:W-:Y:S01]  /*0520*/  @!P1 FMUL R7, R7, 16777216 ;  /* 0x4b80000007079820 */ /* 0x000fe20000400000 */
[----:B------:R-:W-:Y:S01]  /*0530*/  FSEL R11, R32, 1, P2 ;  /* 0x3f800000200b7808 */ /* 0x000fe20001000000 */
[----:B------:R-:W-:Y:S02]  /*0540*/  FADD R13, -R13, R6 ;  /* 0x000000060d0d7221 */ /* 0x000fe40000000100 */
[----:B------:R-:W-:Y:S01]  /*0550*/  @!P0 FMUL R4, R4, 16777216 ;  /* 0x4b80000004048820 */ /* 0x000fe20000400000 */
[----:B---3--:R-:W-:Y:S01]  /*0560*/  FMUL R20, R20, R7 ;  /* 0x0000000714147220 */ /* 0x008fe20000400000 */
[----:B------:R-:W-:Y:S01]  /*0570*/  @!P6 FMUL R11, R11, 16777216 ;  /* 0x4b8000000b0be820 */ /* 0x000fe20000400000 */
[----:B-1----:R-:W-:-:S04]  /*0580*/  IMAD.WIDE R6, R3, 0x4, R22 ;  /* 0x0000000403067825 */ /* 0x002fc800078e0216 */
[----:B--2---:R-:W-:-:S04]  /*0590*/  IMAD.WIDE R8, R3, 0x4, R30 ;  /* 0x0000000403087825 */ /* 0x004fc800078e021e */
[----:B0-----:R-:W-:Y:S01]  /*05a0*/  FMUL R21, R21, R4 ;  /* 0x0000000415157220 */ /* 0x001fe20000400000 */
[----:B------:R-:W-:Y:S01]  /*05b0*/  FMUL R34, R34, R11 ;  /* 0x0000000b22227220 */ /* 0x000fe20000400000 */
[----:B------:R-:W2:Y:S04]  /*05c0*/  LDG.E.EL.128 R4, desc[UR4][R6.64] ;  /* 0x0000000406047981 */ /* 0x000ea8000c2e1d00 */
[----:B------:R-:W2:Y:S01]  /*05d0*/  LDG.E.EL.128 R8, desc[UR4][R8.64] ;  /* 0x0000000408087981 */ /* 0x000ea2000c2e1d00 */
[----:B------:R-:W-:-:S04]  /*05e0*/  IMAD.WIDE R28, R2, 0x4, R28 ;  /* 0x00000004021c7825 */ /* 0x000fc800078e021c */
[----:B------:R-:W-:Y:S01]  /*05f0*/  FADD R15, -R15, R26 ;  /* 0x0000001a0f0f7221 */ /* 0x000fe20000000100 */
[C---:B------:R-:W-:Y:S02]  /*0600*/  IMAD.WIDE R26, R2.reuse, 0x4, R30 ;  /* 0x00000004021a7825 */ /* 0x040fe400078e021e */
[----:B------:R-:W3:Y:S02]  /*0610*/  LDG.E.EL.128 R28, desc[UR4][R28.64] ;  /* 0x000000041c1c7981 */ /* 0x000ee4000c2e1d00 */
[----:B------:R-:W-:Y:S01]  /*0620*/  FMUL R25, R25, R16 ;  /* 0x0000001019197220 */ /* 0x000fe20000400000 */
[----:B------:R-:W-:-:S04]  /*0630*/  IMAD.WIDE R22, R2, 0x4, R22 ;  /* 0x0000000402167825 */ /* 0x000fc800078e0216 */
[----:B------:R-:W-:Y:S01]  /*0640*/  FMUL R20, R20, R17 ;  /* 0x0000001114147220 */ /* 0x000fe20000400000 */
[----:B------:R-:W-:Y:S01]  /*0650*/  FMUL R21, R21, R18 ;  /* 0x0000001215157220 */ /* 0x000fe20000400000 */
[----:B--2---:R-:W-:Y:S02]  /*0660*/  FFMA R4, R4, R25, R8 ;  /* 0x0000001904047223 */ /* 0x004fe40000000008 */
[----:B------:R-:W-:Y:S01]  /*0670*/  FFMA R5, R5, R20, R9 ;  /* 0x0000001405057223 */ /* 0x000fe20000000009 */
[----:B------:R-:W-:Y:S01]  /*0680*/  FFMA R6, R6, R21, R10 ;  /* 0x0000001506067223 */ /* 0x000fe2000000000a */
[----:B------:R-:W2:Y:S04]  /*0690*/  LDG.E.EL.128 R24, desc[UR4][R26.64] ;  /* 0x000000041a187981 */ /* 0x000ea8000c2e1d00 */
[----:B------:R-:W2:Y:S01]  /*06a0*/  LDG.E.EL.128 R20, desc[UR4][R22.64] ;  /* 0x0000000416147981 */ /* 0x000ea2000c2e1d00 */
[----:B---3--:R-:W-:-:S04]  /*06b0*/  FADD R2, R28, 9.9999997473787516356e-06 ;  /* 0x3727c5ac1c027421 */ /* 0x008fc80000000000 */
[----:B------:R-:W0:Y:S02]  /*06c0*/  MUFU.SQRT R8, R2 ;  /* 0x0000000200087308 */ /* 0x000e240000002000 */
[C---:B0-----:R-:W-:Y:S02]  /*06d0*/  FSETP.GT.AND P0, PT, R8.reuse, 8.50705917302346158658e+37, PT ;  /* 0x7e8000000800780b */ /* 0x041fe40003f04000 */
[----:B------:R-:W-:Y:S01]  /*06e0*/  FSETP.GEU.AND P1, PT, R8, 1.175494350822287508e-38, PT ;  /* 0x008000000800780b */ /* 0x000fe20003f2e000 */
[----:B------:R-:W-:-:S04]  /*06f0*/  FADD R29, R29, 9.9999997473787516356e-06 ;  /* 0x3727c5ac1d1d7421 */ /* 0x000fc80000000000 */
[----:B------:R-:W0:Y:S06]  /*0700*/  MUFU.SQRT R9, R29 ;  /* 0x0000001d00097308 */ /* 0x000e2c0000002000 */
[----:B------:R-:W-:-:S04]  /*0710*/  @P0 FMUL R8, R8, 0.25 ;  /* 0x3e80000008080820 */ /* 0x000fc80000400000 */
[----:B------:R-:W-:-:S04]  /*0720*/  @!P1 FMUL R8, R8, 16777216 ;  /* 0x4b80000008089820 */ /* 0x000fc80000400000 */
[----:B------:R-:W1:Y:S01]  /*0730*/  MUFU.RCP R3, R8 ;  /* 0x0000000800037308 */ /* 0x000e620000001000 */
[----:B------:R-:W-:Y:S01]  /*0740*/  FSEL R10, R32, 1, P0 ;  /* 0x3f800000200a7808 */ /* 0x000fe20000000000 */
[----:B------:R-:W-:Y:S01]  /*0750*/  FADD R30, R30, 9.9999997473787516356e-06 ;  /* 0x3727c5ac1e1e7421 */ /* 0x000fe20000000000 */
[----:B------:R-:W-:-:S03]  /*0760*/  FADD R31, R31, 9.9999997473787516356e-06 ;  /* 0x3727c5ac1f1f7421 */ /* 0x000fc60000000000 */
[----:B------:R-:W-:Y:S01]  /*0770*/  @!P1 FMUL R10, R10, 16777216 ;  /* 0x4b8000000a0a9820 */ /* 0x000fe20000400000 */
[C---:B0-----:R-:W-:Y:S01]  /*0780*/  FSETP.GT.AND P0, PT, R9.reuse, 8.50705917302346158658e+37, PT ;  /* 0x7e8000000900780b */ /* 0x041fe20003f04000 */
[----:B------:R-:W0:Y:S01]  /*0790*/  MUFU.SQRT R2, R30 ;  /* 0x0000001e00027308 */ /* 0x000e220000002000 */
[----:B------:R-:W-:Y:S01]  /*07a0*/  FSETP.GEU.AND P1, PT, R9, 1.175494350822287508e-38, PT ;  /* 0x008000000900780b */ /* 0x000fe20003f2e000 */
[----:B-1----:R-:W-:-:S06]  /*07b0*/  FMUL R3, R3, R10 ;  /* 0x0000000a03037220 */ /* 0x002fcc0000400000 */
[----:B------:R-:W1:Y:S01]  /*07c0*/  MUFU.SQRT R10, R31 ;  /* 0x0000001f000a7308 */ /* 0x000e620000002000 */
[----:B------:R-:W-:-:S03]  /*07d0*/  FSEL R8, R32, 1, P0 ;  /* 0x3f80000020087808 */ /* 0x000fc60000000000 */
[----:B------:R-:W-:Y:S01]  /*07e0*/  @P0 FMUL R9, R9, 0.25 ;  /* 0x3e80000009090820 */ /* 0x000fe20000400000 */
[----:B0-----:R-:W-:-:S03]  /*07f0*/  FSETP.GT.AND P0, PT, R2, 8.50705917302346158658e+37, PT ;  /* 0x7e8000000200780b */ /* 0x001fc60003f04000 */
[----:B------:R-:W-:Y:S01]  /*0800*/  @!P1 FMUL R9, R9, 16777216 ;  /* 0x4b80000009099820 */ /* 0x000fe20000400000 */
[----:B------:R-:W-:Y:S01]  /*0810*/  @!P1 FMUL R8, R8, 16777216 ;  /* 0x4b80000008089820 */ /* 0x000fe20000400000 */
[----:B------:R-:W-:Y:S02]  /*0820*/  FSETP.GEU.AND P2, PT, R2, 1.175494350822287508e-38, PT ;  /* 0x008000000200780b */ /* 0x000fe40003f4e000 */
[C---:B-1----:R-:W-:Y:S02]  /*0830*/  FSETP.GT.AND P1, PT, R10.reuse, 8.50705917302346158658e+37, PT ;  /* 0x7e8000000a00780b */ /* 0x042fe40003f24000 */
[----:B------:R-:W-:-:S04]  /*0840*/  FSETP.GEU.AND P3, PT, R10, 1.175494350822287508e-38, PT ;  /* 0x008000000a00780b */ /* 0x000fc80003f6e000 */
[----:B------:R-:W-:Y:S01]  /*0850*/  @P0 FMUL R2, R2, 0.25 ;  /* 0x3e80000002020820 */ /* 0x000fe20000400000 */
[----:B------:R-:W0:Y:S01]  /*0860*/  MUFU.RCP R9, R9 ;  /* 0x0000000900097308 */ /* 0x000e220000001000 */
[----:B------:R-:W-:-:S03]  /*0870*/  FMUL R3, R3, R12 ;  /* 0x0000000c03037220 */ /* 0x000fc60000400000 */
[----:B------:R-:W-:Y:S02]  /*0880*/  @!P2 FMUL R2, R2, 16777216 ;  /* 0x4b8000000202a820 */ /* 0x000fe40000400000 */
[----:B------:R-:W-:-:S04]  /*0890*/  @P1 FMUL R10, R10, 0.25 ;  /* 0x3e8000000a0a1820 */ /* 0x000fc80000400000 */
[----:B------:R-:W-:Y:S01]  /*08a0*/  @!P3 FMUL R10, R10, 16777216 ;  /* 0x4b8000000a0ab820 */ /* 0x000fe20000400000 */
[----:B------:R-:W-:Y:S01]  /*08b0*/  FMUL R34, R34, R19 ;  /* 0x0000001322227220 */ /* 0x000fe20000400000 */
[----:B------:R-:W1:Y:S03]  /*08c0*/  MUFU.RCP R2, R2 ;  /* 0x0000000200027308 */ /* 0x000e660000001000 */
[----:B------:R-:W-:Y:S01]  /*08d0*/  FFMA R7, R7, R34, R11 ;  /* 0x0000002207077223 */ /* 0x000fe2000000000b */
[C---:B------:R-:W-:Y:S02]  /*08e0*/  FSEL R11, R32.reuse, 1, P0 ;  /* 0x3f800000200b7808 */ /* 0x040fe40000000000 */
[----:B------:R-:W-:Y:S01]  /*08f0*/  FSEL R32, R32, 1, P1 ;  /* 0x3f80000020207808 */ /* 0x000fe20000800000 */
[----:B0-----:R-:W-:Y:S02]  /*0900*/  FMUL R8, R9, R8 ;  /* 0x0000000809087220 */ /* 0x001fe40000400000 */
[----:B------:R-:W-:-:S02]  /*0910*/  @!P2 FMUL R11, R11, 16777216 ;  /* 0x4b8000000b0ba820 */ /* 0x000fc40000400000 */
[----:B------:R-:W-:Y:S02]  /*0920*/  @!P3 FMUL R32, R32, 16777216 ;  /* 0x4b8000002020b820 */ /* 0x000fe40000400000 */
[----:B-1----:R-:W-:-:S04]  /*0930*/  FMUL R11, R2, R11 ;  /* 0x0000000b020b7220 */ /* 0x002fc80000400000 */
[----:B------:R-:W-:Y:S01]  /*0940*/  FMUL R11, R11, R14 ;  /* 0x0000000e0b0b7220 */ /* 0x000fe20000400000 */
[C---:B------:R-:W-:Y:S02]  /*0950*/  FSETP.GEU.AND P6, PT, R7.reuse, RZ, PT ;  /* 0x000000ff0700720b */ /* 0x040fe40003fce000 */
[----:B------:R-:W-:Y:S02]  /*0960*/  FSETP.GEU.AND P0, PT, R6, RZ, PT ;  /* 0x000000ff0600720b */ /* 0x000fe40003f0e000 */
[----:B------:R-:W-:Y:S02]  /*0970*/  SEL R7, R7, RZ, P6 ;  /* 0x000000ff07077207 */ /* 0x000fe40003000000 */
[----:B------:R-:W-:Y:S02]  /*0980*/  FSETP.GEU.AND P1, PT, R5, RZ, PT ;  /* 0x000000ff0500720b */ /* 0x000fe40003f2e000 */
[----:B------:R-:W-:Y:S02]  /*0990*/  FSETP.GEU.AND P2, PT, R4, RZ, PT ;  /* 0x000000ff0400720b */ /* 0x000fe40003f4e000 */
[----:B------:R-:W-:-:S02]  /*09a0*/  SEL R6, R6, RZ, P0 ;  /* 0x000000ff06067207 */ /* 0x000fc40000000000 */
[----:B------:R-:W-:Y:S02]  /*09b0*/  SEL R5, R5, RZ, P1 ;  /* 0x000000ff05057207 */ /* 0x000fe40000800000 */
[----:B------:R-:W-:Y:S01]  /*09c0*/  SEL R4, R4, RZ, P2 ;  /* 0x000000ff04047207 */ /* 0x000fe20001000000 */
[----:B--2---:R-:W-:Y:S02]  /*09d0*/  FFMA R20, R20, R3, R24 ;  /* 0x0000000314147223 */ /* 0x004fe40000000018 */
[----:B------:R-:W0:Y:S01]  /*09e0*/  MUFU.RCP R3, R10 ;  /* 0x0000000a00037308 */ /* 0x000e220000001000 */
[----:B------:R-:W-:Y:S02]  /*09f0*/  FMUL R24, R8, R13 ;  /* 0x0000000d08187220 */ /* 0x000fe40000400000 */
[----:B------:R-:W1:Y:S01]  /*0a00*/  LDC.64 R8, c[0x0][0x240] ;  /* 0x00009000ff087b82 */ /* 0x000e620000000a00 */
[----:B0-----:R-:W-:-:S07]  /*0a10*/  FMUL R32, R3, R32 ;  /* 0x0000002003207220 */ /* 0x001fce0000400000 */
[----:B------:R-:W0:Y:S01]  /*0a20*/  LDC.64 R2, c[0x0][0x248] ;  /* 0x00009200ff027b82 */ /* 0x000e220000000a00 */
[----:B------:R-:W-:Y:S01]  /*0a30*/  FMUL R32, R32, R15 ;  /* 0x0000000f20207220 */ /* 0x000fe20000400000 */
[----:B------:R-:W-:Y:S01]  /*0a40*/  FFMA R21, R21, R24, R25 ;  /* 0x0000001815157223 */ /* 0x000fe20000000019 */
[----:B------:R-:W-:Y:S02]  /*0a50*/  FFMA R26, R22, R11, R26 ;  /* 0x0000000b161a7223 */ /* 0x000fe4000000001a */
[----:B------:R-:W-:Y:S01]  /*0a60*/  FFMA R27, R23, R32, R27 ;  /* 0x00000020171b7223 */ /* 0x000fe2000000001b */
[----:B------:R-:W-:Y:S02]  /*0a70*/  FSETP.GEU.AND P5, PT, R20, RZ, PT ;  /* 0x000000ff1400720b */ /* 0x000fe40003fae000 */
[----:B------:R-:W-:Y:S02]  /*0a80*/  FSETP.GEU.AND P3, PT, R26, RZ, PT ;  /* 0x000000ff1a00720b */ /* 0x000fe40003f6e000 */
[----:B------:R-:W-:-:S02]  /*0a90*/  FSETP.GEU.AND P4, PT, R21, RZ, PT ;  /* 0x000000ff1500720b */ /* 0x000fc40003f8e000 */
[----:B------:R-:W-:Y:S01]  /*0aa0*/  FSETP.GEU.AND P6, PT, R27, RZ, PT ;  /* 0x000000ff1b00720b */ /* 0x000fe20003fce000 */
[----:B-1----:R-:W-:Y:S01]  /*0ab0*/  IMAD.WIDE R22, R0, 0x4, R8 ;  /* 0x0000000400167825 */ /* 0x002fe200078e0208 */
[----:B------:R-:W-:Y:S02]  /*0ac0*/  SEL R10, R26, RZ, P3 ;  /* 0x000000ff1a0a7207 */ /* 0x000fe40001800000 */
[----:B------:R-:W-:Y:S02]  /*0ad0*/  SEL R9, R21, RZ, P4 ;  /* 0x000000ff15097207 */ /* 0x000fe40002000000 */
[----:B------:R-:W-:Y:S02]  /*0ae0*/  SEL R8, R20, RZ, P5 ;  /* 0x000000ff14087207 */ /* 0x000fe40002800000 */
[----:B------:R-:W-:Y:S01]  /*0af0*/  SEL R11, R27, RZ, P6 ;  /* 0x000000ff1b0b7207 */ /* 0x000fe20003000000 */
[----:B0-----:R-:W-:Y:S01]  /*0b00*/  IMAD.WIDE R2, R0, 0x4, R2 ;  /* 0x0000000400027825 */ /* 0x001fe200078e0202 */
[----:B------:R-:W-:Y:S04]  /*0b10*/  STG.E.128 desc[UR4][R22.64], R4 ;  /* 0x0000000416007986 */ /* 0x000fe8000c101d04 */
[----:B------:R-:W-:Y:S04]  /*0b20*/  STG.E.128 desc[UR4][R22.64+0x800], R8 ;  /* 0x0008000816007986 */ /* 0x000fe8000c101d04 */
[----:B------:R-:W-:Y:S04]  /*0b30*/  STG.E.128 desc[UR4][R2.64], R16 ;  /* 0x0000001002007986 */ /* 0x000fe8000c101d04 */
[----:B------:R-:W-:Y:S01]  /*0b40*/  STG.E.128 desc[UR4][R2.64+0x800], R12 ;  /* 0x0008000c02007986 */ /* 0x000fe2000c101d04 */
[----:B------:R-:W-:Y:S05]  /*0b50*/  EXIT ;  /* 0x000000000000794d */ /* 0x000fea0003800000 */
.L_x_0:
[----:B------:R-:W-:-:S00]  /*0b60*/  BRA `(.L_x_0) ;  /* 0xfffffffc00fc7947 */ /* 0x000fc0000383ffff */
[----:B------:R-:W-:-:S00]  /*0b70*/  NOP ;  /* 0x0000000000007918 */ /* 0x000fc00000000000 */
        /* <DEDUP_REMOVED lines=8> */
.L_x_1:


//--------------------- .nv.global.init           --------------------------
	.section	.nv.global.init,"aw",@progbits
.nv.global.init:
	.type		_$_str,@object
	.size		_$_str,(_$_str_$_2 - _$_str)
_$_str:
        /*0000*/ 	.byte	0x5f, 0x5f, 0x43, 0x55, 0x44, 0x41, 0x5f, 0x46, 0x54, 0x5a, 0x00
	.type		_$_str_$_2,@object
	.size		_$_str_$_2,(.L_1 - _$_str_$_2)
_$_str_$_2:
        /*000b*/ 	.byte	0x5f, 0x5f, 0x43, 0x55, 0x44, 0x41, 0x5f, 0x50, 0x52, 0x45, 0x43, 0x5f, 0x53, 0x51, 0x52, 0x54
        /*001b*/ 	.byte	0x00
.L_1:


//--------------------- .nv.constant0.triton_poi_fused__native_batch_norm_legit_no_training_add_native_batch_norm_backward_relu_22 --------------------------
	.section	.nv.constant0.triton_poi_fused__native_batch_norm_legit_no_training_add_native_batch_norm_backward_relu_22,"a",@progbits
	.sectionflags	@""
	.align	4
.nv.constant0.triton_poi_fused__native_batch_norm_legit_no_training_add_native_batch_norm_backward_relu_22:
	.zero		596
